//
// Generated by NVIDIA NVVM Compiler
//
// Compiler Build ID: CL-36424714
// Cuda compilation tools, release 13.0, V13.0.88
// Based on NVVM 20.0.0
//

.version 9.0
.target sm_100
.address_size 64

	// .globl	_Z10stencil_2DPfS_i

.visible .entry _Z10stencil_2DPfS_i(
	.param .u64 .ptr .align 1 _Z10stencil_2DPfS_i_param_0,
	.param .u64 .ptr .align 1 _Z10stencil_2DPfS_i_param_1,
	.param .u32 _Z10stencil_2DPfS_i_param_2
)
{
	.reg .pred 	%p<8>;
	.reg .b32 	%r<18>;
	.reg .b32 	%f<11>;
	.reg .b64 	%rd<12>;

	ld.param.u64 	%rd1, [_Z10stencil_2DPfS_i_param_0];
	ld.param.u64 	%rd2, [_Z10stencil_2DPfS_i_param_1];
	ld.param.u32 	%r4, [_Z10stencil_2DPfS_i_param_2];
	mov.u32 	%r5, %ctaid.x;
	mov.u32 	%r6, %ntid.x;
	mov.u32 	%r7, %tid.x;
	mad.lo.s32 	%r8, %r5, %r6, %r7;
	mov.u32 	%r9, %ctaid.y;
	mov.u32 	%r10, %ntid.y;
	mov.u32 	%r11, %tid.y;
	mad.lo.s32 	%r12, %r9, %r10, %r11;
	setp.lt.s32 	%p1, %r8, 1;
	add.s32 	%r13, %r4, -1;
	setp.ge.s32 	%p2, %r8, %r13;
	or.pred  	%p3, %p1, %p2;
	setp.eq.s32 	%p4, %r12, 0;
	or.pred  	%p5, %p4, %p3;
	setp.ge.s32 	%p6, %r12, %r13;
	or.pred  	%p7, %p5, %p6;
	@%p7 bra 	$L__BB0_2;
	cvta.to.global.u64 	%rd3, %rd1;
	cvta.to.global.u64 	%rd4, %rd2;
	mul.lo.s32 	%r14, %r4, %r12;
	add.s32 	%r15, %r14, %r8;
	mul.wide.s32 	%rd5, %r15, 4;
	add.s64 	%rd6, %rd3, %rd5;
	ld.global.f32 	%f1, [%rd6];
	sub.s32 	%r16, %r14, %r4;
	add.s32 	%r17, %r16, %r8;
	mul.wide.s32 	%rd7, %r17, 4;
	add.s64 	%rd8, %rd3, %rd7;
	ld.global.f32 	%f2, [%rd8];
	add.f32 	%f3, %f1, %f2;
	mul.wide.s32 	%rd9, %r4, 4;
	add.s64 	%rd10, %rd6, %rd9;
	ld.global.f32 	%f4, [%rd10];
	add.f32 	%f5, %f3, %f4;
	ld.global.f32 	%f6, [%rd6+-4];
	add.f32 	%f7, %f5, %f6;
	ld.global.f32 	%f8, [%rd6+4];
	add.f32 	%f9, %f7, %f8;
	div.rn.f32 	%f10, %f9, 0f40A00000;
	add.s64 	%rd11, %rd4, %rd5;
	st.global.f32 	[%rd11], %f10;
$L__BB0_2:
	ret;

}


// ===== COMPILED SASS (sm_100) =====

	.target	sm_100

	.elftype	@"ET_EXEC"


//--------------------- .note.nv.tkinfo           --------------------------
	.section	.note.nv.tkinfo,"",@"SHT_NOTE"
	.sectionflags	@"SHF_NOTE_NV_TKINFO"
	.tkinfo
        /*0018*/ 	.word	0x00000002
        /*0030*/ 	.string	""
        /*0030*/ 	.string	"ptxas"
        /*0030*/ 	.string	"Cuda compilation tools, release 13.0, V13.0.88"
        /*0030*/ 	.string	"Build cuda_13.0.r13.0/compiler.36424714_0"
        /*0030*/ 	.string	"-arch sm_100 -m 64 "



//--------------------- .note.nv.cuinfo           --------------------------
	.section	.note.nv.cuinfo,"",@"SHT_NOTE"
	.sectionflags	@"SHF_NOTE_NV_CUINFO"
        /*0018*/ 	.short	0x0002
        /*001a*/ 	.short	0x0064
        /*001c*/ 	.short	0x0082
	.zero		2


//--------------------- .nv.info                  --------------------------
	.section	.nv.info,"",@"SHT_CUDA_INFO"
	.align	4


	//----- nvinfo : EIATTR_REGCOUNT
	.align		4
        /*0000*/ 	.byte	0x04, 0x2f
        /*0002*/ 	.short	(.L_1 - .L_0)
	.align		4
.L_0:
        /*0004*/ 	.word	index@(_Z10stencil_2DPfS_i)
        /*0008*/ 	.word	0x00000010


	//----- nvinfo : EIATTR_FRAME_SIZE
	.align		4
.L_1:
        /*000c*/ 	.byte	0x04, 0x11
        /*000e*/ 	.short	(.L_3 - .L_2)
	.align		4
.L_2:
        /*0010*/ 	.word	index@($__internal_0_$__cuda_sm3x_div_rn_noftz_f32_slowpath)
        /*0014*/ 	.word	0x00000000


	//----- nvinfo : EIATTR_FRAME_SIZE
	.align		4
.L_3:
        /*0018*/ 	.byte	0x04, 0x11
        /*001a*/ 	.short	(.L_5 - .L_4)
	.align		4
.L_4:
        /*001c*/ 	.word	index@(_Z10stencil_2DPfS_i)
        /*0020*/ 	.word	0x00000000


	//----- nvinfo : EIATTR_MIN_STACK_SIZE
	.align		4
.L_5:
        /*0024*/ 	.byte	0x04, 0x12
        /*0026*/ 	.short	(.L_7 - .L_6)
	.align		4
.L_6:
        /*0028*/ 	.word	index@(_Z10stencil_2DPfS_i)
        /*002c*/ 	.word	0x00000000
.L_7:


//--------------------- .nv.compat                --------------------------
	.section	.nv.compat,"",@"SHT_CUDA_COMPAT_INFO"
	.align	4
        /*0000*/ 	.byte	0x02, 0x09, 0x00, 0x00, 0x02, 0x02, 0x01, 0x00, 0x02, 0x05, 0x05, 0x00, 0x03, 0x07, 0x01, 0x01
        /*0010*/ 	.byte	0x02, 0x03, 0x00, 0x00, 0x02, 0x06, 0x01, 0x00, 0x04, 0x0b, 0x08, 0x00, 0x01, 0x00, 0x00, 0x00
        /*0020*/ 	.byte	0x00, 0x00, 0x00, 0x00


//--------------------- .nv.info._Z10stencil_2DPfS_i --------------------------
	.section	.nv.info._Z10stencil_2DPfS_i,"",@"SHT_CUDA_INFO"
	.sectionflags	@""
	.align	4


	//----- nvinfo : EIATTR_CUDA_API_VERSION
	.align		4
        /*0000*/ 	.byte	0x04, 0x37
        /*0002*/ 	.short	(.L_9 - .L_8)
.L_8:
        /*0004*/ 	.word	0x00000082


	//----- nvinfo : EIATTR_KPARAM_INFO
	.align		4
.L_9:
        /*0008*/ 	.byte	0x04, 0x17
        /*000a*/ 	.short	(.L_11 - .L_10)
.L_10:
        /*000c*/ 	.word	0x00000000
        /*0010*/ 	.short	0x0002
        /*0012*/ 	.short	0x0010
        /*0014*/ 	.byte	0x00, 0xf0, 0x11, 0x00


	//----- nvinfo : EIATTR_KPARAM_INFO
	.align		4
.L_11:
        /*0018*/ 	.byte	0x04, 0x17
        /*001a*/ 	.short	(.L_13 - .L_12)
.L_12:
        /*001c*/ 	.word	0x00000000
        /*0020*/ 	.short	0x0001
        /*0022*/ 	.short	0x0008
        /*0024*/ 	.byte	0x00, 0xf5, 0x21, 0x00


	//----- nvinfo : EIATTR_KPARAM_INFO
	.align		4
.L_13:
        /*0028*/ 	.byte	0x04, 0x17
        /*002a*/ 	.short	(.L_15 - .L_14)
.L_14:
        /*002c*/ 	.word	0x00000000
        /*0030*/ 	.short	0x0000
        /*0032*/ 	.short	0x0000
        /*0034*/ 	.byte	0x00, 0xf5, 0x21, 0x00


	//----- nvinfo : EIATTR_SPARSE_MMA_MASK
	.align		4
.L_15:
        /*0038*/ 	.byte	0x03, 0x50
        /*003a*/ 	.short	0x0000


	//----- nvinfo : EIATTR_MAXREG_COUNT
	.align		4
        /*003c*/ 	.byte	0x03, 0x1b
        /*003e*/ 	.short	0x00ff


	//----- nvinfo : EIATTR_MERCURY_ISA_VERSION
	.align		4
        /*0040*/ 	.byte	0x03, 0x5f
        /*0042*/ 	.short	0x0101


	//----- nvinfo : EIATTR_VRC_CTA_INIT_COUNT
	.align		4
        /*0044*/ 	.byte	0x02, 0x4a
	.zero		1
	.zero		1


	//----- nvinfo : EIATTR_EXIT_INSTR_OFFSETS
	.align		4
        /*0048*/ 	.byte	0x04, 0x1c
        /*004a*/ 	.short	(.L_17 - .L_16)


	//   ....[0]....
.L_16:
        /*004c*/ 	.word	0x000000f0


	//   ....[1]....
        /*0050*/ 	.word	0x00000310


	//----- nvinfo : EIATTR_CRS_STACK_SIZE
	.align		4
.L_17:
        /*0054*/ 	.byte	0x04, 0x1e
        /*0056*/ 	.short	(.L_19 - .L_18)
.L_18:
        /*0058*/ 	.word	0x00000000


	//----- nvinfo : EIATTR_CBANK_PARAM_SIZE
	.align		4
.L_19:
        /*005c*/ 	.byte	0x03, 0x19
        /*005e*/ 	.short	0x0014


	//----- nvinfo : EIATTR_PARAM_CBANK
	.align		4
        /*0060*/ 	.byte	0x04, 0x0a
        /*0062*/ 	.short	(.L_21 - .L_20)
	.align		4
.L_20:
        /*0064*/ 	.word	index@(.nv.constant0._Z10stencil_2DPfS_i)
        /*0068*/ 	.short	0x0380
        /*006a*/ 	.short	0x0014


	//----- nvinfo : EIATTR_SW_WAR
	.align		4
.L_21:
        /*006c*/ 	.byte	0x04, 0x36
        /*006e*/ 	.short	(.L_23 - .L_22)
.L_22:
        /*0070*/ 	.word	0x00000008
.L_23:


//--------------------- .nv.callgraph             --------------------------
	.section	.nv.callgraph,"",@"SHT_CUDA_CALLGRAPH"
	.align	4
	.sectionentsize	8
	.align		4
        /*0000*/ 	.word	0x00000000
	.align		4
        /*0004*/ 	.word	0xffffffff
	.align		4
        /*0008*/ 	.word	0x00000000
	.align		4
        /*000c*/ 	.word	0xfffffffe
	.align		4
        /*0010*/ 	.word	0x00000000
	.align		4
        /*0014*/ 	.word	0xfffffffd
	.align		4
        /*0018*/ 	.word	0x00000000
	.align		4
        /*001c*/ 	.word	0xfffffffc


//--------------------- .text._Z10stencil_2DPfS_i --------------------------
	.section	.text._Z10stencil_2DPfS_i,"ax",@progbits
	.align	128
        .global         _Z10stencil_2DPfS_i
        .type           _Z10stencil_2DPfS_i,@function
        .size           _Z10stencil_2DPfS_i,(.L_x_15 - _Z10stencil_2DPfS_i)
        .other          _Z10stencil_2DPfS_i,@"STO_CUDA_ENTRY STV_DEFAULT"
_Z10stencil_2DPfS_i:
.text._Z10stencil_2DPfS_i:
[----:B------:R-:W-:Y:S01]  /*0000*/  LDC R1, c[0x0][0x37c] ;  /* 0x0000df00ff017b82 */ /* 0x000fe20000000800 */
[----:B------:R-:W0:Y:S07]  /*0010*/  S2R R3, SR_TID.X ;  /* 0x0000000000037919 */ /* 0x000e2e0000002100 */
[----:B------:R-:W0:Y:S01]  /*0020*/  S2UR UR4, SR_CTAID.X ;  /* 0x00000000000479c3 */ /* 0x000e220000002500 */
[----:B------:R-:W1:Y:S07]  /*0030*/  S2R R5, SR_TID.Y ;  /* 0x0000000000057919 */ /* 0x000e6e0000002200 */
[----:B------:R-:W0:Y:S08]  /*0040*/  LDC R0, c[0x0][0x360] ;  /* 0x0000d800ff007b82 */ /* 0x000e300000000800 */
[----:B------:R-:W2:Y:S08]  /*0050*/  LDC R8, c[0x0][0x390] ;  /* 0x0000e400ff087b82 */ /* 0x000eb00000000800 */
[----:B------:R-:W1:Y:S08]  /*0060*/  S2UR UR5, SR_CTAID.Y ;  /* 0x00000000000579c3 */ /* 0x000e700000002600 */
[----:B------:R-:W1:Y:S01]  /*0070*/  LDC R4, c[0x0][0x364] ;  /* 0x0000d900ff047b82 */ /* 0x000e620000000800 */
[----:B0-----:R-:W-:-:S02]  /*0080*/  IMAD R0, R0, UR4, R3 ;  /* 0x0000000400007c24 */ /* 0x001fc4000f8e0203 */
[----:B--2---:R-:W-:-:S05]  /*0090*/  VIADD R2, R8, 0xffffffff ;  /* 0xffffffff08027836 */ /* 0x004fca0000000000 */
[----:B------:R-:W-:-:S04]  /*00a0*/  ISETP.GE.AND P0, PT, R0, R2, PT ;  /* 0x000000020000720c */ /* 0x000fc80003f06270 */
[----:B------:R-:W-:Y:S01]  /*00b0*/  ISETP.LT.OR P0, PT, R0, 0x1, P0 ;  /* 0x000000010000780c */ /* 0x000fe20000701670 */
[----:B-1----:R-:W-:-:S05]  /*00c0*/  IMAD R3, R4, UR5, R5 ;  /* 0x0000000504037c24 */ /* 0x002fca000f8e0205 */
[----:B------:R-:W-:-:S04]  /*00d0*/  ISETP.EQ.OR P0, PT, R3, RZ, P0 ;  /* 0x000000ff0300720c */ /* 0x000fc80000702670 */
[----:B------:R-:W-:-:S13]  /*00e0*/  ISETP.GE.OR P0, PT, R3, R2, P0 ;  /* 0x000000020300720c */ /* 0x000fda0000706670 */
[----:B------:R-:W-:Y:S05]  /*00f0*/  @P0 EXIT ;  /* 0x000000000000094d */ /* 0x000fea0003800000 */
[----:B------:R-:W0:Y:S01]  /*0100*/  LDC.64 R6, c[0x0][0x380] ;  /* 0x0000e000ff067b82 */ /* 0x000e220000000a00 */
[----:B------:R-:W1:Y:S01]  /*0110*/  LDCU.64 UR6, c[0x0][0x358] ;  /* 0x00006b00ff0677ac */ /* 0x000e620008000a00 */
[CC--:B------:R-:W-:Y:S02]  /*0120*/  IMAD R5, R3.reuse, R8.reuse, -R8 ;  /* 0x0000000803057224 */ /* 0x0c0fe400078e0a08 */
[----:B------:R-:W-:Y:S02]  /*0130*/  IMAD R2, R3, R8, R0 ;  /* 0x0000000803027224 */ /* 0x000fe400078e0200 */
[----:B------:R-:W-:Y:S02]  /*0140*/  IMAD.IADD R3, R0, 0x1, R5 ;  /* 0x0000000100037824 */ /* 0x000fe400078e0205 */
[----:B0-----:R-:W-:-:S04]  /*0150*/  IMAD.WIDE R4, R2, 0x4, R6 ;  /* 0x0000000402047825 */ /* 0x001fc800078e0206 */
[----:B------:R-:W-:Y:S01]  /*0160*/  IMAD.WIDE R6, R3, 0x4, R6 ;  /* 0x0000000403067825 */ /* 0x000fe200078e0206 */
[----:B-1----:R-:W2:Y:S03]  /*0170*/  LDG.E R0, desc[UR6][R4.64] ;  /* 0x0000000604007981 */ /* 0x002ea6000c1e1900 */
[----:B------:R-:W-:Y:S01]  /*0180*/  IMAD.WIDE R8, R8, 0x4, R4 ;  /* 0x0000000408087825 */ /* 0x000fe200078e0204 */
[----:B------:R-:W3:Y:S04]  /*0190*/  LDG.E R3, desc[UR6][R4.64+-0x4] ;  /* 0xfffffc0604037981 */ /* 0x000ee8000c1e1900 */
[----:B------:R-:W2:Y:S04]  /*01a0*/  LDG.E R7, desc[UR6][R6.64] ;  /* 0x0000000606077981 */ /* 0x000ea8000c1e1900 */
[----:B------:R-:W4:Y:S04]  /*01b0*/  LDG.E R9, desc[UR6][R8.64] ;  /* 0x0000000608097981 */ /* 0x000f28000c1e1900 */
[----:B------:R-:W5:Y:S01]  /*01c0*/  LDG.E R11, desc[UR6][R4.64+0x4] ;  /* 0x00000406040b7981 */ /* 0x000f62000c1e1900 */
[----:B------:R-:W-:-:S02]  /*01d0*/  HFMA2 R13, -RZ, RZ, 2.3125, 0 ;  /* 0x40a00000ff0d7431 */ /* 0x000fc400000001ff */
[----:B------:R-:W-:Y:S01]  /*01e0*/  IMAD.MOV.U32 R10, RZ, RZ, 0x3e4ccccd ;  /* 0x3e4ccccdff0a7424 */ /* 0x000fe200078e00ff */
[----:B------:R-:W-:Y:S01]  /*01f0*/  BSSY.RECONVERGENT B1, `(.L_x_0) ;  /* 0x000000e000017945 */ /* 0x000fe20003800200 */
[----:B--2---:R-:W-:-:S04]  /*0200*/  FADD R0, R0, R7 ;  /* 0x0000000700007221 */ /* 0x004fc80000000000 */
[----:B----4-:R-:W-:-:S04]  /*0210*/  FADD R0, R0, R9 ;  /* 0x0000000900007221 */ /* 0x010fc80000000000 */
[----:B---3--:R-:W-:-:S04]  /*0220*/  FADD R0, R0, R3 ;  /* 0x0000000300007221 */ /* 0x008fc80000000000 */
[----:B-----5:R-:W-:Y:S01]  /*0230*/  FADD R0, R0, R11 ;  /* 0x0000000b00007221 */ /* 0x020fe20000000000 */
[----:B------:R-:W-:-:S03]  /*0240*/  FFMA R3, R10, -R13, 1 ;  /* 0x3f8000000a037423 */ /* 0x000fc6000000080d */
[----:B------:R-:W0:Y:S01]  /*0250*/  FCHK P0, R0, 5 ;  /* 0x40a0000000007902 */ /* 0x000e220000000000 */
[----:B------:R-:W-:-:S04]  /*0260*/  FFMA R3, R3, R10, 0.20000000298023223877 ;  /* 0x3e4ccccd03037423 */ /* 0x000fc8000000000a */
[----:B------:R-:W-:-:S04]  /*0270*/  FFMA R6, R0, R3, RZ ;  /* 0x0000000300067223 */ /* 0x000fc800000000ff */
[----:B------:R-:W-:-:S04]  /*0280*/  FFMA R4, R6, -5, R0 ;  /* 0xc0a0000006047823 */ /* 0x000fc80000000000 */
[----:B------:R-:W-:Y:S01]  /*0290*/  FFMA R7, R3, R4, R6 ;  /* 0x0000000403077223 */ /* 0x000fe20000000006 */
[----:B0-----:R-:W-:Y:S06]  /*02a0*/  @!P0 BRA `(.L_x_1) ;  /* 0x0000000000088947 */ /* 0x001fec0003800000 */
[----:B------:R-:W-:-:S07]  /*02b0*/  MOV R4, 0x2d0 ;  /* 0x000002d000047802 */ /* 0x000fce0000000f00 */
[----:B------:R-:W-:Y:S05]  /*02c0*/  CALL.REL.NOINC `($__internal_0_$__cuda_sm3x_div_rn_noftz_f32_slowpath) ;  /* 0x0000000000147944 */ /* 0x000fea0003c00000 */
.L_x_1:
[----:B------:R-:W-:Y:S05]  /*02d0*/  BSYNC.RECONVERGENT B1 ;  /* 0x0000000000017941 */ /* 0x000fea0003800200 */
.L_x_0:
[----:B------:R-:W0:Y:S02]  /*02e0*/  LDC.64 R4, c[0x0][0x388] ;  /* 0x0000e200ff047b82 */ /* 0x000e240000000a00 */
[----:B0-----:R-:W-:-:S05]  /*02f0*/  IMAD.WIDE R2, R2, 0x4, R4 ;  /* 0x0000000402027825 */ /* 0x001fca00078e0204 */
[----:B------:R-:W-:Y:S01]  /*0300*/  STG.E desc[UR6][R2.64], R7 ;  /* 0x0000000702007986 */ /* 0x000fe2000c101906 */
[----:B------:R-:W-:Y:S05]  /*0310*/  EXIT ;  /* 0x000000000000794d */ /* 0x000fea0003800000 */
        .weak           $__internal_0_$__cuda_sm3x_div_rn_noftz_f32_slowpath
        .type           $__internal_0_$__cuda_sm3x_div_rn_noftz_f32_slowpath,@function
        .size           $__internal_0_$__cuda_sm3x_div_rn_noftz_f32_slowpath,(.L_x_15 - $__internal_0_$__cuda_sm3x_div_rn_noftz_f32_slowpath)
$__internal_0_$__cuda_sm3x_div_rn_noftz_f32_slowpath:
[--C-:B------:R-:W-:Y:S01]  /*0320*/  SHF.R.U32.HI R3, RZ, 0x17, R0.reuse ;  /* 0x00000017ff037819 */ /* 0x100fe20000011600 */
[----:B------:R-:W-:Y:S04]  /*0330*/  BSSY.RECONVERGENT B0, `(.L_x_2) ;  /* 0x000005c000007945 */ /* 0x000fe80003800200 */
[----:B------:R-:W-:Y:S01]  /*0340*/  BSSY.RELIABLE B2, `(.L_x_3) ;  /* 0x000001a000027945 */ /* 0x000fe20003800100 */
[----:B------:R-:W-:Y:S01]  /*0350*/  IMAD.MOV.U32 R5, RZ, RZ, R0 ;  /* 0x000000ffff057224 */ /* 0x000fe200078e0000 */
[----:B------:R-:W-:-:S05]  /*0360*/  LOP3.LUT R3, R3, 0xff, RZ, 0xc0, !PT ;  /* 0x000000ff03037812 */ /* 0x000fca00078ec0ff */
[----:B------:R-:W-:-:S05]  /*0370*/  VIADD R7, R3, 0xffffffff ;  /* 0xffffffff03077836 */ /* 0x000fca0000000000 */
[----:B------:R-:W-:-:S13]  /*0380*/  ISETP.GT.U32.OR P0, PT, R7, 0xfd, !PT ;  /* 0x000000fd0700780c */ /* 0x000fda0007f04470 */
[----:B------:R-:W-:Y:S01]  /*0390*/  @!P0 IMAD.MOV.U32 R6, RZ, RZ, RZ ;  /* 0x000000ffff068224 */ /* 0x000fe200078e00ff */
[----:B------:R-:W-:Y:S06]  /*03a0*/  @!P0 BRA `(.L_x_4) ;  /* 0x00000000004c8947 */ /* 0x000fec0003800000 */
[----:B------:R-:W-:-:S13]  /*03b0*/  FSETP.GTU.FTZ.AND P0, PT, |R0|, +INF , PT ;  /* 0x7f8000000000780b */ /* 0x000fda0003f1c200 */
[----:B------:R-:W-:Y:S05]  /*03c0*/  @P0 BREAK.RELIABLE B2 ;  /* 0x0000000000020942 */ /* 0x000fea0003800100 */
[----:B------:R-:W-:Y:S05]  /*03d0*/  @P0 BRA `(.L_x_5) ;  /* 0x0000000400400947 */ /* 0x000fea0003800000 */
[----:B------:R-:W-:-:S04]  /*03e0*/  MOV R6, 0x40a00000 ;  /* 0x40a0000000067802 */ /* 0x000fc80000000f00 */
[----:B------:R-:W-:-:S13]  /*03f0*/  LOP3.LUT P0, RZ, R6, 0x7fffffff, R5, 0xc8, !PT ;  /* 0x7fffffff06ff7812 */ /* 0x000fda000780c805 */
[----:B------:R-:W-:Y:S05]  /*0400*/  @!P0 BREAK.RELIABLE B2 ;  /* 0x0000000000028942 */ /* 0x000fea0003800100 */
[----:B------:R-:W-:Y:S05]  /*0410*/  @!P0 BRA `(.L_x_6) ;  /* 0x0000000400288947 */ /* 0x000fea0003800000 */
[----:B------:R-:W-:-:S13]  /*0420*/  LOP3.LUT P0, RZ, R5, 0x7fffffff, RZ, 0xc0, !PT ;  /* 0x7fffffff05ff7812 */ /* 0x000fda000780c0ff */
[----:B------:R-:W-:Y:S05]  /*0430*/  @!P0 BREAK.RELIABLE B2 ;  /* 0x0000000000028942 */ /* 0x000fea0003800100 */
[----:B------:R-:W-:Y:S05]  /*0440*/  @!P0 BRA `(.L_x_7) ;  /* 0x0000000400148947 */ /* 0x000fea0003800000 */
[----:B------:R-:W-:Y:S02]  /*0450*/  FSETP.NEU.FTZ.AND P0, PT, |R0|, +INF , PT ;  /* 0x7f8000000000780b */ /* 0x000fe40003f1d200 */
[----:B------:R-:W-:-:S04]  /*0460*/  LOP3.LUT P1, RZ, R6, 0x7fffffff, RZ, 0xc0, !PT ;  /* 0x7fffffff06ff7812 */ /* 0x000fc8000782c0ff */
[----:B------:R-:W-:-:S13]  /*0470*/  PLOP3.LUT P0, PT, P0, P1, PT, 0x2f, 0xf2 ;  /* 0x0000000000f2781c */ /* 0x000fda0000702577 */
[----:B------:R-:W-:Y:S05]  /*0480*/  @P0 BREAK.RELIABLE B2 ;  /* 0x0000000000020942 */ /* 0x000fea0003800100 */
[----:B------:R-:W-:Y:S05]  /*0490*/  @P0 BRA `(.L_x_8) ;  /* 0x0000000000f40947 */ /* 0x000fea0003800000 */
[----:B------:R-:W-:-:S13]  /*04a0*/  ISETP.GE.AND P0, PT, R7, RZ, PT ;  /* 0x000000ff0700720c */ /* 0x000fda0003f06270 */
[----:B------:R-:W-:Y:S02]  /*04b0*/  @P0 IMAD.MOV.U32 R6, RZ, RZ, RZ ;  /* 0x000000ffff060224 */ /* 0x000fe400078e00ff */
[----:B------:R-:W-:Y:S01]  /*04c0*/  @!P0 FFMA R5, R0, 1.84467440737095516160e+19, RZ ;  /* 0x5f80000000058823 */ /* 0x000fe200000000ff */
[----:B------:R-:W-:-:S07]  /*04d0*/  @!P0 IMAD.MOV.U32 R6, RZ, RZ, -0x40 ;  /* 0xffffffc0ff068424 */ /* 0x000fce00078e00ff */
.L_x_4:
[----:B------:R-:W-:Y:S05]  /*04e0*/  BSYNC.RELIABLE B2 ;  /* 0x0000000000027941 */ /* 0x000fea0003800100 */
.L_x_3:
[----:B------:R-:W-:Y:S01]  /*04f0*/  UMOV UR4, 0x40a00000 ;  /* 0x40a0000000047882 */ /* 0x000fe20000000000 */
[----:B------:R-:W-:Y:S01]  /*0500*/  VIADD R3, R3, 0xffffff81 ;  /* 0xffffff8103037836 */ /* 0x000fe20000000000 */
[----:B------:R-:W-:Y:S01]  /*0510*/  UIADD3 UR4, UPT, UPT, UR4, -0x1000000, URZ ;  /* 0xff00000004047890 */ /* 0x000fe2000fffe0ff */
[----:B------:R-:W-:Y:S02]  /*0520*/  BSSY.RECONVERGENT B2, `(.L_x_9) ;  /* 0x0000033000027945 */ /* 0x000fe40003800200 */
[----:B------:R-:W-:Y:S01]  /*0530*/  IMAD R0, R3, -0x800000, R5 ;  /* 0xff80000003007824 */ /* 0x000fe200078e0205 */
[----:B------:R-:W-:Y:S02]  /*0540*/  IADD3 R6, PT, PT, R6, -0x2, R3 ;  /* 0xfffffffe06067810 */ /* 0x000fe40007ffe003 */
[----:B------:R-:W-:-:S03]  /*0550*/  FADD.FTZ R9, -RZ, -UR4 ;  /* 0x80000004ff097e21 */ /* 0x000fc60008010100 */
[----:B------:R-:W0:Y:S02]  /*0560*/  MUFU.RCP R7, UR4 ;  /* 0x0000000400077d08 */ /* 0x000e240008001000 */
[----:B0-----:R-:W-:-:S04]  /*0570*/  FFMA R8, R7, R9, 1 ;  /* 0x3f80000007087423 */ /* 0x001fc80000000009 */
[----:B------:R-:W-:-:S04]  /*0580*/  FFMA R7, R7, R8, R7 ;  /* 0x0000000807077223 */ /* 0x000fc80000000007 */
[----:B------:R-:W-:-:S04]  /*0590*/  FFMA R8, R0, R7, RZ ;  /* 0x0000000700087223 */ /* 0x000fc800000000ff */
[----:B------:R-:W-:-:S04]  /*05a0*/  FFMA R5, R9, R8, R0 ;  /* 0x0000000809057223 */ /* 0x000fc80000000000 */
[----:B------:R-:W-:-:S04]  /*05b0*/  FFMA R8, R7, R5, R8 ;  /* 0x0000000507087223 */ /* 0x000fc80000000008 */
[----:B------:R-:W-:-:S04]  /*05c0*/  FFMA R9, R9, R8, R0 ;  /* 0x0000000809097223 */ /* 0x000fc80000000000 */
[----:B------:R-:W-:-:S05]  /*05d0*/  FFMA R5, R7, R9, R8 ;  /* 0x0000000907057223 */ /* 0x000fca0000000008 */
[----:B------:R-:W-:-:S04]  /*05e0*/  SHF.R.U32.HI R0, RZ, 0x17, R5 ;  /* 0x00000017ff007819 */ /* 0x000fc80000011605 */
[----:B------:R-:W-:-:S04]  /*05f0*/  LOP3.LUT R0, R0, 0xff, RZ, 0xc0, !PT ;  /* 0x000000ff00007812 */ /* 0x000fc800078ec0ff */
[----:B------:R-:W-:-:S05]  /*0600*/  IADD3 R10, PT, PT, R0, R6, RZ ;  /* 0x00000006000a7210 */ /* 0x000fca0007ffe0ff */
[----:B------:R-:W-:-:S05]  /*0610*/  VIADD R0, R10, 0xffffffff ;  /* 0xffffffff0a007836 */ /* 0x000fca0000000000 */
[----:B------:R-:W-:-:S13]  /*0620*/  ISETP.GE.U32.AND P0, PT, R0, 0xfe, PT ;  /* 0x000000fe0000780c */ /* 0x000fda0003f06070 */
[----:B------:R-:W-:Y:S05]  /*0630*/  @!P0 BRA `(.L_x_10) ;  /* 0x0000000000808947 */ /* 0x000fea0003800000 */
[----:B------:R-:W-:-:S13]  /*0640*/  ISETP.GT.AND P0, PT, R10, 0xfe, PT ;  /* 0x000000fe0a00780c */ /* 0x000fda0003f04270 */
[----:B------:R-:W-:Y:S05]  /*0650*/  @P0 BRA `(.L_x_11) ;  /* 0x00000000006c0947 */ /* 0x000fea0003800000 */
[----:B------:R-:W-:-:S13]  /*0660*/  ISETP.GE.AND P0, PT, R10, 0x1, PT ;  /* 0x000000010a00780c */ /* 0x000fda0003f06270 */
[----:B------:R-:W-:Y:S05]  /*0670*/  @P0 BRA `(.L_x_12) ;  /* 0x0000000000740947 */ /* 0x000fea0003800000 */
[----:B------:R-:W-:Y:S02]  /*0680*/  ISETP.GE.AND P0, PT, R10, -0x18, PT ;  /* 0xffffffe80a00780c */ /* 0x000fe40003f06270 */
[----:B------:R-:W-:-:S11]  /*0690*/  LOP3.LUT R5, R5, 0x80000000, RZ, 0xc0, !PT ;  /* 0x8000000005057812 */ /* 0x000fd600078ec0ff */
[----:B------:R-:W-:Y:S05]  /*06a0*/  @!P0 BRA `(.L_x_12) ;  /* 0x0000000000688947 */ /* 0x000fea0003800000 */
[CCC-:B------:R-:W-:Y:S01]  /*06b0*/  FFMA.RZ R0, R7.reuse, R9.reuse, R8.reuse ;  /* 0x0000000907007223 */ /* 0x1c0fe2000000c008 */
[C---:B------:R-:W-:Y:S01]  /*06c0*/  VIADD R6, R10.reuse, 0x20 ;  /* 0x000000200a067836 */ /* 0x040fe20000000000 */
[C---:B------:R-:W-:Y:S02]  /*06d0*/  ISETP.NE.AND P2, PT, R10.reuse, RZ, PT ;  /* 0x000000ff0a00720c */ /* 0x040fe40003f45270 */
[----:B------:R-:W-:Y:S02]  /*06e0*/  ISETP.NE.AND P1, PT, R10, RZ, PT ;  /* 0x000000ff0a00720c */ /* 0x000fe40003f25270 */
[----:B------:R-:W-:Y:S01]  /*06f0*/  LOP3.LUT R3, R0, 0x7fffff, RZ, 0xc0, !PT ;  /* 0x007fffff00037812 */ /* 0x000fe200078ec0ff */
[CCC-:B------:R-:W-:Y:S01]  /*0700*/  FFMA.RP R0, R7.reuse, R9.reuse, R8.reuse ;  /* 0x0000000907007223 */ /* 0x1c0fe20000008008 */
[----:B------:R-:W-:Y:S01]  /*0710*/  FFMA.RM R7, R7, R9, R8 ;  /* 0x0000000907077223 */ /* 0x000fe20000004008 */
[----:B------:R-:W-:Y:S02]  /*0720*/  IADD3 R8, PT, PT, -R10, RZ, RZ ;  /* 0x000000ff0a087210 */ /* 0x000fe40007ffe1ff */
[----:B------:R-:W-:-:S02]  /*0730*/  LOP3.LUT R3, R3, 0x800000, RZ, 0xfc, !PT ;  /* 0x0080000003037812 */ /* 0x000fc400078efcff */
[----:B------:R-:W-:Y:S02]  /*0740*/  FSETP.NEU.FTZ.AND P0, PT, R0, R7, PT ;  /* 0x000000070000720b */ /* 0x000fe40003f1d000 */
[----:B------:R-:W-:Y:S02]  /*0750*/  SHF.L.U32 R6, R3, R6, RZ ;  /* 0x0000000603067219 */ /* 0x000fe400000006ff */
[----:B------:R-:W-:Y:S02]  /*0760*/  SEL R0, R8, RZ, P2 ;  /* 0x000000ff08007207 */ /* 0x000fe40001000000 */
[----:B------:R-:W-:Y:S02]  /*0770*/  ISETP.NE.AND P1, PT, R6, RZ, P1 ;  /* 0x000000ff0600720c */ /* 0x000fe40000f25270 */
[----:B------:R-:W-:Y:S02]  /*0780*/  SHF.R.U32.HI R0, RZ, R0, R3 ;  /* 0x00000000ff007219 */ /* 0x000fe40000011603 */
[----:B------:R-:W-:-:S02]  /*0790*/  PLOP3.LUT P0, PT, P0, P1, PT, 0xf8, 0x8f ;  /* 0x00000000008f781c */ /* 0x000fc40000703f70 */
[----:B------:R-:W-:Y:S02]  /*07a0*/  SHF.R.U32.HI R6, RZ, 0x1, R0 ;  /* 0x00000001ff067819 */ /* 0x000fe40000011600 */
[----:B------:R-:W-:-:S04]  /*07b0*/  SEL R3, RZ, 0x1, !P0 ;  /* 0x00000001ff037807 */ /* 0x000fc80004000000 */
[----:B------:R-:W-:-:S04]  /*07c0*/  LOP3.LUT R3, R3, 0x1, R6, 0xf8, !PT ;  /* 0x0000000103037812 */ /* 0x000fc800078ef806 */
[----:B------:R-:W-:-:S05]  /*07d0*/  LOP3.LUT R3, R3, R0, RZ, 0xc0, !PT ;  /* 0x0000000003037212 */ /* 0x000fca00078ec0ff */
[----:B------:R-:W-:-:S05]  /*07e0*/  IMAD.IADD R6, R6, 0x1, R3 ;  /* 0x0000000106067824 */ /* 0x000fca00078e0203 */
[----:B------:R-:W-:Y:S01]  /*07f0*/  LOP3.LUT R5, R6, R5, RZ, 0xfc, !PT ;  /* 0x0000000506057212 */ /* 0x000fe200078efcff */
[----:B------:R-:W-:Y:S06]  /*0800*/  BRA `(.L_x_12) ;  /* 0x0000000000107947 */ /* 0x000fec0003800000 */
.L_x_11:
[----:B------:R-:W-:-:S04]  /*0810*/  LOP3.LUT R5, R5, 0x80000000, RZ, 0xc0, !PT ;  /* 0x8000000005057812 */ /* 0x000fc800078ec0ff */
[----:B------:R-:W-:Y:S01]  /*0820*/  LOP3.LUT R5, R5, 0x7f800000, RZ, 0xfc, !PT ;  /* 0x7f80000005057812 */ /* 0x000fe200078efcff */
[----:B------:R-:W-:Y:S06]  /*0830*/  BRA `(.L_x_12) ;  /* 0x0000000000047947 */ /* 0x000fec0003800000 */
.L_x_10:
[----:B------:R-:W-:-:S07]  /*0840*/  IMAD R5, R6, 0x800000, R5 ;  /* 0x0080000006057824 */ /* 0x000fce00078e0205 */
.L_x_12:
[----:B------:R-:W-:Y:S05]  /*0850*/  BSYNC.RECONVERGENT B2 ;  /* 0x0000000000027941 */ /* 0x000fea0003800200 */
.L_x_9:
[----:B------:R-:W-:Y:S05]  /*0860*/  BRA `(.L_x_13) ;  /* 0x0000000000207947 */ /* 0x000fea0003800000 */
.L_x_8:
[----:B------:R-:W-:-:S04]  /*0870*/  LOP3.LUT R5, R6, 0x80000000, R5, 0x48, !PT ;  /* 0x8000000006057812 */ /* 0x000fc800078e4805 */
[----:B------:R-:W-:Y:S01]  /*0880*/  LOP3.LUT R5, R5, 0x7f800000, RZ, 0xfc, !PT ;  /* 0x7f80000005057812 */ /* 0x000fe200078efcff */
[----:B------:R-:W-:Y:S06]  /*0890*/  BRA `(.L_x_13) ;  /* 0x0000000000147947 */ /* 0x000fec0003800000 */
.L_x_7:
[----:B------:R-:W-:Y:S01]  /*08a0*/  LOP3.LUT R5, R6, 0x80000000, R5, 0x48, !PT ;  /* 0x8000000006057812 */ /* 0x000fe200078e4805 */
[----:B------:R-:W-:Y:S06]  /*08b0*/  BRA `(.L_x_13) ;  /* 0x00000000000c7947 */ /* 0x000fec0003800000 */
.L_x_6:
[----:B------:R-:W0:Y:S01]  /*08c0*/  MUFU.RSQ R5, -QNAN ;  /* 0xffc0000000057908 */ /* 0x000e220000001400 */
[----:B------:R-:W-:Y:S05]  /*08d0*/  BRA `(.L_x_13) ;  /* 0x0000000000047947 */ /* 0x000fea0003800000 */
.L_x_5:
[----:B------:R-:W-:-:S07]  /*08e0*/  FADD.FTZ R5, R0, 5 ;  /* 0x40a0000000057421 */ /* 0x000fce0000010000 */
.L_x_13:
[----:B------:R-:W-:Y:S05]  /*08f0*/  BSYNC.RECONVERGENT B0 ;  /* 0x0000000000007941 */ /* 0x000fea0003800200 */
.L_x_2:
[----:B0-----:R-:W-:Y:S01]  /*0900*/  MOV R7, R5 ;  /* 0x0000000500077202 */ /* 0x001fe20000000f00 */
[----:B------:R-:W-:-:S04]  /*0910*/  IMAD.MOV.U32 R5, RZ, RZ, 0x0 ;  /* 0x00000000ff057424 */ /* 0x000fc800078e00ff */
[----:B------:R-:W-:Y:S05]  /*0920*/  RET.REL.NODEC R4 `(_Z10stencil_2DPfS_i) ;  /* 0xfffffff404b47950 */ /* 0x000fea0003c3ffff */
.L_x_14:
[----:B------:R-:W-:-:S00]  /*0930*/  BRA `(.L_x_14) ;  /* 0xfffffffc00fc7947 */ /* 0x000fc0000383ffff */
[----:B------:R-:W-:-:S00]  /*0940*/  NOP ;  /* 0x0000000000007918 */ /* 0x000fc00000000000 */
        /* <DEDUP_REMOVED lines=11> */
.L_x_15:


//--------------------- .nv.shared.reserved.0     --------------------------
	.section	.nv.shared.reserved.0,"aw",@nobits
	.weak		__nv_reservedSMEM_offset_0_alias
	.size		__nv_reservedSMEM_offset_0_alias, 0, 64
	.other		__nv_reservedSMEM_offset_0_alias,@"STO_CUDA_RESERVED_SHARED STV_DEFAULT"
__nv_reservedSMEM_offset_0_alias:
	.zero		0
	.zero		64


//--------------------- .nv.constant0._Z10stencil_2DPfS_i --------------------------
	.section	.nv.constant0._Z10stencil_2DPfS_i,"a",@progbits
	.sectionflags	@""
	.align	4
.nv.constant0._Z10stencil_2DPfS_i:
	.zero		916


//--------------------- SYMBOLS --------------------------

	.type		.nv.reservedSmem.offset0,@object
	.size		.nv.reservedSmem.offset0,0x4
